//
// Generated by NVIDIA NVVM Compiler
//
// Compiler Build ID: CL-36424714
// Cuda compilation tools, release 13.0, V13.0.88
// Based on NVVM 20.0.0
//

.version 9.0
.target sm_100
.address_size 64

	// .globl	_Z6kernelPiS_i

.visible .entry _Z6kernelPiS_i(
	.param .u64 .ptr .align 1 _Z6kernelPiS_i_param_0,
	.param .u64 .ptr .align 1 _Z6kernelPiS_i_param_1,
	.param .u32 _Z6kernelPiS_i_param_2
)
{
	.reg .pred 	%p<3>;
	.reg .b32 	%r<6>;
	.reg .b64 	%rd<3>;

	ld.param.u64 	%rd2, [_Z6kernelPiS_i_param_0];
	cvta.to.global.u64 	%rd1, %rd2;
	mov.u32 	%r1, %tid.x;
	setp.eq.s32 	%p1, %r1, 1;
	@%p1 bra 	$L__BB0_3;
	setp.ne.s32 	%p2, %r1, 0;
	@%p2 bra 	$L__BB0_4;
	ld.global.u32 	%r4, [%rd1];
	add.s32 	%r5, %r4, 2;
	st.global.u32 	[%rd1], %r5;
	bra.uni 	$L__BB0_4;
$L__BB0_3:
	ld.global.u32 	%r2, [%rd1+4];
	add.s32 	%r3, %r2, 3;
	st.global.u32 	[%rd1+4], %r3;
$L__BB0_4:
	ret;

}
	// .globl	_Z7kernel2PiS_S_S_
.visible .entry _Z7kernel2PiS_S_S_(
	.param .u64 .ptr .align 1 _Z7kernel2PiS_S_S__param_0,
	.param .u64 .ptr .align 1 _Z7kernel2PiS_S_S__param_1,
	.param .u64 .ptr .align 1 _Z7kernel2PiS_S_S__param_2,
	.param .u64 .ptr .align 1 _Z7kernel2PiS_S_S__param_3
)
{
	.reg .b32 	%r<4>;
	.reg .b64 	%rd<5>;

	ld.param.u64 	%rd1, [_Z7kernel2PiS_S_S__param_0];
	cvta.to.global.u64 	%rd2, %rd1;
	mov.u32 	%r1, %tid.x;
	mul.wide.u32 	%rd3, %r1, 4;
	add.s64 	%rd4, %rd2, %rd3;
	ld.global.u32 	%r2, [%rd4];
	add.s32 	%r3, %r2, 10;
	st.global.u32 	[%rd4], %r3;
	ret;

}
	// .globl	_Z7kernel3Pi
.visible .entry _Z7kernel3Pi(
	.param .u64 .ptr .align 1 _Z7kernel3Pi_param_0
)
{
	.reg .b32 	%r<4>;
	.reg .b64 	%rd<5>;

	ld.param.u64 	%rd1, [_Z7kernel3Pi_param_0];
	cvta.to.global.u64 	%rd2, %rd1;
	mov.u32 	%r1, %tid.x;
	mul.wide.u32 	%rd3, %r1, 4;
	add.s64 	%rd4, %rd2, %rd3;
	ld.global.u32 	%r2, [%rd4];
	add.s32 	%r3, %r2, 20;
	st.global.u32 	[%rd4], %r3;
	ret;

}


// ===== COMPILED SASS (sm_100) =====

	.target	sm_100

	.elftype	@"ET_EXEC"


//--------------------- .note.nv.tkinfo           --------------------------
	.section	.note.nv.tkinfo,"",@"SHT_NOTE"
	.sectionflags	@"SHF_NOTE_NV_TKINFO"
	.tkinfo
        /*0018*/ 	.word	0x00000002
        /*0030*/ 	.string	""
        /*0030*/ 	.string	"ptxas"
        /*0030*/ 	.string	"Cuda compilation tools, release 13.0, V13.0.88"
        /*0030*/ 	.string	"Build cuda_13.0.r13.0/compiler.36424714_0"
        /*0030*/ 	.string	"-arch sm_100 -m 64 "



//--------------------- .note.nv.cuinfo           --------------------------
	.section	.note.nv.cuinfo,"",@"SHT_NOTE"
	.sectionflags	@"SHF_NOTE_NV_CUINFO"
        /*0018*/ 	.short	0x0002
        /*001a*/ 	.short	0x0064
        /*001c*/ 	.short	0x0082
	.zero		2


//--------------------- .nv.info                  --------------------------
	.section	.nv.info,"",@"SHT_CUDA_INFO"
	.align	4


	//----- nvinfo : EIATTR_REGCOUNT
	.align		4
        /*0000*/ 	.byte	0x04, 0x2f
        /*0002*/ 	.short	(.L_1 - .L_0)
	.align		4
.L_0:
        /*0004*/ 	.word	index@(_Z6kernelPiS_i)
        /*0008*/ 	.word	0x00000008


	//----- nvinfo : EIATTR_FRAME_SIZE
	.align		4
.L_1:
        /*000c*/ 	.byte	0x04, 0x11
        /*000e*/ 	.short	(.L_3 - .L_2)
	.align		4
.L_2:
        /*0010*/ 	.word	index@(_Z6kernelPiS_i)
        /*0014*/ 	.word	0x00000000


	//----- nvinfo : EIATTR_REGCOUNT
	.align		4
.L_3:
        /*0018*/ 	.byte	0x04, 0x2f
        /*001a*/ 	.short	(.L_5 - .L_4)
	.align		4
.L_4:
        /*001c*/ 	.word	index@(_Z7kernel2PiS_S_S_)
        /*0020*/ 	.word	0x00000008


	//----- nvinfo : EIATTR_FRAME_SIZE
	.align		4
.L_5:
        /*0024*/ 	.byte	0x04, 0x11
        /*0026*/ 	.short	(.L_7 - .L_6)
	.align		4
.L_6:
        /*0028*/ 	.word	index@(_Z7kernel2PiS_S_S_)
        /*002c*/ 	.word	0x00000000


	//----- nvinfo : EIATTR_REGCOUNT
	.align		4
.L_7:
        /*0030*/ 	.byte	0x04, 0x2f
        /*0032*/ 	.short	(.L_9 - .L_8)
	.align		4
.L_8:
        /*0034*/ 	.word	index@(_Z7kernel3Pi)
        /*0038*/ 	.word	0x00000008


	//----- nvinfo : EIATTR_FRAME_SIZE
	.align		4
.L_9:
        /*003c*/ 	.byte	0x04, 0x11
        /*003e*/ 	.short	(.L_11 - .L_10)
	.align		4
.L_10:
        /*0040*/ 	.word	index@(_Z7kernel3Pi)
        /*0044*/ 	.word	0x00000000


	//----- nvinfo : EIATTR_MIN_STACK_SIZE
	.align		4
.L_11:
        /*0048*/ 	.byte	0x04, 0x12
        /*004a*/ 	.short	(.L_13 - .L_12)
	.align		4
.L_12:
        /*004c*/ 	.word	index@(_Z7kernel3Pi)
        /*0050*/ 	.word	0x00000000


	//----- nvinfo : EIATTR_MIN_STACK_SIZE
	.align		4
.L_13:
        /*0054*/ 	.byte	0x04, 0x12
        /*0056*/ 	.short	(.L_15 - .L_14)
	.align		4
.L_14:
        /*0058*/ 	.word	index@(_Z7kernel2PiS_S_S_)
        /*005c*/ 	.word	0x00000000


	//----- nvinfo : EIATTR_MIN_STACK_SIZE
	.align		4
.L_15:
        /*0060*/ 	.byte	0x04, 0x12
        /*0062*/ 	.short	(.L_17 - .L_16)
	.align		4
.L_16:
        /*0064*/ 	.word	index@(_Z6kernelPiS_i)
        /*0068*/ 	.word	0x00000000
.L_17:


//--------------------- .nv.compat                --------------------------
	.section	.nv.compat,"",@"SHT_CUDA_COMPAT_INFO"
	.align	4
        /*0000*/ 	.byte	0x02, 0x09, 0x00, 0x00, 0x02, 0x02, 0x01, 0x00, 0x02, 0x05, 0x05, 0x00, 0x03, 0x07, 0x01, 0x01
        /*0010*/ 	.byte	0x02, 0x03, 0x00, 0x00, 0x02, 0x06, 0x01, 0x00, 0x04, 0x0b, 0x08, 0x00, 0x09, 0x00, 0x00, 0x00
        /*0020*/ 	.byte	0x00, 0x00, 0x00, 0x00


//--------------------- .nv.info._Z7kernel3Pi     --------------------------
	.section	.nv.info._Z7kernel3Pi,"",@"SHT_CUDA_INFO"
	.sectionflags	@""
	.align	4


	//----- nvinfo : EIATTR_CUDA_API_VERSION
	.align		4
        /*0000*/ 	.byte	0x04, 0x37
        /*0002*/ 	.short	(.L_19 - .L_18)
.L_18:
        /*0004*/ 	.word	0x00000082


	//----- nvinfo : EIATTR_KPARAM_INFO
	.align		4
.L_19:
        /*0008*/ 	.byte	0x04, 0x17
        /*000a*/ 	.short	(.L_21 - .L_20)
.L_20:
        /*000c*/ 	.word	0x00000000
        /*0010*/ 	.short	0x0000
        /*0012*/ 	.short	0x0000
        /*0014*/ 	.byte	0x00, 0xf5, 0x21, 0x00


	//----- nvinfo : EIATTR_SPARSE_MMA_MASK
	.align		4
.L_21:
        /*0018*/ 	.byte	0x03, 0x50
        /*001a*/ 	.short	0x0000


	//----- nvinfo : EIATTR_MAXREG_COUNT
	.align		4
        /*001c*/ 	.byte	0x03, 0x1b
        /*001e*/ 	.short	0x00ff


	//----- nvinfo : EIATTR_MERCURY_ISA_VERSION
	.align		4
        /*0020*/ 	.byte	0x03, 0x5f
        /*0022*/ 	.short	0x0101


	//----- nvinfo : EIATTR_VRC_CTA_INIT_COUNT
	.align		4
        /*0024*/ 	.byte	0x02, 0x4a
	.zero		1
	.zero		1


	//----- nvinfo : EIATTR_EXIT_INSTR_OFFSETS
	.align		4
        /*0028*/ 	.byte	0x04, 0x1c
        /*002a*/ 	.short	(.L_23 - .L_22)


	//   ....[0]....
.L_22:
        /*002c*/ 	.word	0x00000080


	//----- nvinfo : EIATTR_CBANK_PARAM_SIZE
	.align		4
.L_23:
        /*0030*/ 	.byte	0x03, 0x19
        /*0032*/ 	.short	0x0008


	//----- nvinfo : EIATTR_PARAM_CBANK
	.align		4
        /*0034*/ 	.byte	0x04, 0x0a
        /*0036*/ 	.short	(.L_25 - .L_24)
	.align		4
.L_24:
        /*0038*/ 	.word	index@(.nv.constant0._Z7kernel3Pi)
        /*003c*/ 	.short	0x0380
        /*003e*/ 	.short	0x0008


	//----- nvinfo : EIATTR_SW_WAR
	.align		4
.L_25:
        /*0040*/ 	.byte	0x04, 0x36
        /*0042*/ 	.short	(.L_27 - .L_26)
.L_26:
        /*0044*/ 	.word	0x00000008
.L_27:


//--------------------- .nv.info._Z7kernel2PiS_S_S_ --------------------------
	.section	.nv.info._Z7kernel2PiS_S_S_,"",@"SHT_CUDA_INFO"
	.sectionflags	@""
	.align	4


	//----- nvinfo : EIATTR_CUDA_API_VERSION
	.align		4
        /*0000*/ 	.byte	0x04, 0x37
        /*0002*/ 	.short	(.L_29 - .L_28)
.L_28:
        /*0004*/ 	.word	0x00000082


	//----- nvinfo : EIATTR_KPARAM_INFO
	.align		4
.L_29:
        /*0008*/ 	.byte	0x04, 0x17
        /*000a*/ 	.short	(.L_31 - .L_30)
.L_30:
        /*000c*/ 	.word	0x00000000
        /*0010*/ 	.short	0x0003
        /*0012*/ 	.short	0x0018
        /*0014*/ 	.byte	0x00, 0xf5, 0x21, 0x00


	//----- nvinfo : EIATTR_KPARAM_INFO
	.align		4
.L_31:
        /*0018*/ 	.byte	0x04, 0x17
        /*001a*/ 	.short	(.L_33 - .L_32)
.L_32:
        /*001c*/ 	.word	0x00000000
        /*0020*/ 	.short	0x0002
        /*0022*/ 	.short	0x0010
        /*0024*/ 	.byte	0x00, 0xf5, 0x21, 0x00


	//----- nvinfo : EIATTR_KPARAM_INFO
	.align		4
.L_33:
        /*0028*/ 	.byte	0x04, 0x17
        /*002a*/ 	.short	(.L_35 - .L_34)
.L_34:
        /*002c*/ 	.word	0x00000000
        /*0030*/ 	.short	0x0001
        /*0032*/ 	.short	0x0008
        /*0034*/ 	.byte	0x00, 0xf5, 0x21, 0x00


	//----- nvinfo : EIATTR_KPARAM_INFO
	.align		4
.L_35:
        /*0038*/ 	.byte	0x04, 0x17
        /*003a*/ 	.short	(.L_37 - .L_36)
.L_36:
        /*003c*/ 	.word	0x00000000
        /*0040*/ 	.short	0x0000
        /*0042*/ 	.short	0x0000
        /*0044*/ 	.byte	0x00, 0xf5, 0x21, 0x00


	//----- nvinfo : EIATTR_SPARSE_MMA_MASK
	.align		4
.L_37:
        /*0048*/ 	.byte	0x03, 0x50
        /*004a*/ 	.short	0x0000


	//----- nvinfo : EIATTR_MAXREG_COUNT
	.align		4
        /*004c*/ 	.byte	0x03, 0x1b
        /*004e*/ 	.short	0x00ff


	//----- nvinfo : EIATTR_MERCURY_ISA_VERSION
	.align		4
        /*0050*/ 	.byte	0x03, 0x5f
        /*0052*/ 	.short	0x0101


	//----- nvinfo : EIATTR_VRC_CTA_INIT_COUNT
	.align		4
        /*0054*/ 	.byte	0x02, 0x4a
	.zero		1
	.zero		1


	//----- nvinfo : EIATTR_EXIT_INSTR_OFFSETS
	.align		4
        /*0058*/ 	.byte	0x04, 0x1c
        /*005a*/ 	.short	(.L_39 - .L_38)


	//   ....[0]....
.L_38:
        /*005c*/ 	.word	0x00000080


	//----- nvinfo : EIATTR_CBANK_PARAM_SIZE
	.align		4
.L_39:
        /*0060*/ 	.byte	0x03, 0x19
        /*0062*/ 	.short	0x0020


	//----- nvinfo : EIATTR_PARAM_CBANK
	.align		4
        /*0064*/ 	.byte	0x04, 0x0a
        /*0066*/ 	.short	(.L_41 - .L_40)
	.align		4
.L_40:
        /*0068*/ 	.word	index@(.nv.constant0._Z7kernel2PiS_S_S_)
        /*006c*/ 	.short	0x0380
        /*006e*/ 	.short	0x0020


	//----- nvinfo : EIATTR_SW_WAR
	.align		4
.L_41:
        /*0070*/ 	.byte	0x04, 0x36
        /*0072*/ 	.short	(.L_43 - .L_42)
.L_42:
        /*0074*/ 	.word	0x00000008
.L_43:


//--------------------- .nv.info._Z6kernelPiS_i   --------------------------
	.section	.nv.info._Z6kernelPiS_i,"",@"SHT_CUDA_INFO"
	.sectionflags	@""
	.align	4


	//----- nvinfo : EIATTR_CUDA_API_VERSION
	.align		4
        /*0000*/ 	.byte	0x04, 0x37
        /*0002*/ 	.short	(.L_45 - .L_44)
.L_44:
        /*0004*/ 	.word	0x00000082


	//----- nvinfo : EIATTR_KPARAM_INFO
	.align		4
.L_45:
        /*0008*/ 	.byte	0x04, 0x17
        /*000a*/ 	.short	(.L_47 - .L_46)
.L_46:
        /*000c*/ 	.word	0x00000000
        /*0010*/ 	.short	0x0002
        /*0012*/ 	.short	0x0010
        /*0014*/ 	.byte	0x00, 0xf0, 0x11, 0x00


	//----- nvinfo : EIATTR_KPARAM_INFO
	.align		4
.L_47:
        /*0018*/ 	.byte	0x04, 0x17
        /*001a*/ 	.short	(.L_49 - .L_48)
.L_48:
        /*001c*/ 	.word	0x00000000
        /*0020*/ 	.short	0x0001
        /*0022*/ 	.short	0x0008
        /*0024*/ 	.byte	0x00, 0xf5, 0x21, 0x00


	//----- nvinfo : EIATTR_KPARAM_INFO
	.align		4
.L_49:
        /*0028*/ 	.byte	0x04, 0x17
        /*002a*/ 	.short	(.L_51 - .L_50)
.L_50:
        /*002c*/ 	.word	0x00000000
        /*0030*/ 	.short	0x0000
        /*0032*/ 	.short	0x0000
        /*0034*/ 	.byte	0x00, 0xf5, 0x21, 0x00


	//----- nvinfo : EIATTR_SPARSE_MMA_MASK
	.align		4
.L_51:
        /*0038*/ 	.byte	0x03, 0x50
        /*003a*/ 	.short	0x0000


	//----- nvinfo : EIATTR_MAXREG_COUNT
	.align		4
        /*003c*/ 	.byte	0x03, 0x1b
        /*003e*/ 	.short	0x00ff


	//----- nvinfo : EIATTR_MERCURY_ISA_VERSION
	.align		4
        /*0040*/ 	.byte	0x03, 0x5f
        /*0042*/ 	.short	0x0101


	//----- nvinfo : EIATTR_VRC_CTA_INIT_COUNT
	.align		4
        /*0044*/ 	.byte	0x02, 0x4a
	.zero		1
	.zero		1


	//----- nvinfo : EIATTR_EXIT_INSTR_OFFSETS
	.align		4
        /*0048*/ 	.byte	0x04, 0x1c
        /*004a*/ 	.short	(.L_53 - .L_52)


	//   ....[0]....
.L_52:
        /*004c*/ 	.word	0x00000060


	//   ....[1]....
        /*0050*/ 	.word	0x000000b0


	//   ....[2]....
        /*0054*/ 	.word	0x00000100


	//----- nvinfo : EIATTR_CRS_STACK_SIZE
	.align		4
.L_53:
        /*0058*/ 	.byte	0x04, 0x1e
        /*005a*/ 	.short	(.L_55 - .L_54)
.L_54:
        /*005c*/ 	.word	0x00000000


	//----- nvinfo : EIATTR_CBANK_PARAM_SIZE
	.align		4
.L_55:
        /*0060*/ 	.byte	0x03, 0x19
        /*0062*/ 	.short	0x0014


	//----- nvinfo : EIATTR_PARAM_CBANK
	.align		4
        /*0064*/ 	.byte	0x04, 0x0a
        /*0066*/ 	.short	(.L_57 - .L_56)
	.align		4
.L_56:
        /*0068*/ 	.word	index@(.nv.constant0._Z6kernelPiS_i)
        /*006c*/ 	.short	0x0380
        /*006e*/ 	.short	0x0014


	//----- nvinfo : EIATTR_SW_WAR
	.align		4
.L_57:
        /*0070*/ 	.byte	0x04, 0x36
        /*0072*/ 	.short	(.L_59 - .L_58)
.L_58:
        /*0074*/ 	.word	0x00000008
.L_59:


//--------------------- .nv.callgraph             --------------------------
	.section	.nv.callgraph,"",@"SHT_CUDA_CALLGRAPH"
	.align	4
	.sectionentsize	8
	.align		4
        /*0000*/ 	.word	0x00000000
	.align		4
        /*0004*/ 	.word	0xffffffff
	.align		4
        /*0008*/ 	.word	0x00000000
	.align		4
        /*000c*/ 	.word	0xfffffffe
	.align		4
        /*0010*/ 	.word	0x00000000
	.align		4
        /*0014*/ 	.word	0xfffffffd
	.align		4
        /*0018*/ 	.word	0x00000000
	.align		4
        /*001c*/ 	.word	0xfffffffc


//--------------------- .text._Z7kernel3Pi        --------------------------
	.section	.text._Z7kernel3Pi,"ax",@progbits
	.align	128
        .global         _Z7kernel3Pi
        .type           _Z7kernel3Pi,@function
        .size           _Z7kernel3Pi,(.L_x_4 - _Z7kernel3Pi)
        .other          _Z7kernel3Pi,@"STO_CUDA_ENTRY STV_DEFAULT"
_Z7kernel3Pi:
.text._Z7kernel3Pi:
[----:B------:R-:W-:Y:S01]  /*0000*/  LDC R1, c[0x0][0x37c] ;  /* 0x0000df00ff017b82 */ /* 0x000fe20000000800 */
[----:B------:R-:W0:Y:S07]  /*0010*/  S2R R5, SR_TID.X ;  /* 0x0000000000057919 */ /* 0x000e2e0000002100 */
[----:B------:R-:W0:Y:S01]  /*0020*/  LDC.64 R2, c[0x0][0x380] ;  /* 0x0000e000ff027b82 */ /* 0x000e220000000a00 */
[----:B------:R-:W1:Y:S01]  /*0030*/  LDCU.64 UR4, c[0x0][0x358] ;  /* 0x00006b00ff0477ac */ /* 0x000e620008000a00 */
[----:B0-----:R-:W-:-:S05]  /*0040*/  IMAD.WIDE.U32 R2, R5, 0x4, R2 ;  /* 0x0000000405027825 */ /* 0x001fca00078e0002 */
[----:B-1----:R-:W2:Y:S02]  /*0050*/  LDG.E R0, desc[UR4][R2.64] ;  /* 0x0000000402007981 */ /* 0x002ea4000c1e1900 */
[----:B--2---:R-:W-:-:S05]  /*0060*/  IADD3 R5, PT, PT, R0, 0x14, RZ ;  /* 0x0000001400057810 */ /* 0x004fca0007ffe0ff */
[----:B------:R-:W-:Y:S01]  /*0070*/  STG.E desc[UR4][R2.64], R5 ;  /* 0x0000000502007986 */ /* 0x000fe2000c101904 */
[----:B------:R-:W-:Y:S05]  /*0080*/  EXIT ;  /* 0x000000000000794d */ /* 0x000fea0003800000 */
.L_x_0:
[----:B------:R-:W-:-:S00]  /*0090*/  BRA `(.L_x_0) ;  /* 0xfffffffc00fc7947 */ /* 0x000fc0000383ffff */
[----:B------:R-:W-:-:S00]  /*00a0*/  NOP ;  /* 0x0000000000007918 */ /* 0x000fc00000000000 */
        /* <DEDUP_REMOVED lines=13> */
.L_x_4:


//--------------------- .text._Z7kernel2PiS_S_S_  --------------------------
	.section	.text._Z7kernel2PiS_S_S_,"ax",@progbits
	.align	128
        .global         _Z7kernel2PiS_S_S_
        .type           _Z7kernel2PiS_S_S_,@function
        .size           _Z7kernel2PiS_S_S_,(.L_x_5 - _Z7kernel2PiS_S_S_)
        .other          _Z7kernel2PiS_S_S_,@"STO_CUDA_ENTRY STV_DEFAULT"
_Z7kernel2PiS_S_S_:
.text._Z7kernel2PiS_S_S_:
        /* <DEDUP_REMOVED lines=9> */
.L_x_1:
        /* <DEDUP_REMOVED lines=15> */
.L_x_5:


//--------------------- .text._Z6kernelPiS_i      --------------------------
	.section	.text._Z6kernelPiS_i,"ax",@progbits
	.align	128
        .global         _Z6kernelPiS_i
        .type           _Z6kernelPiS_i,@function
        .size           _Z6kernelPiS_i,(.L_x_6 - _Z6kernelPiS_i)
        .other          _Z6kernelPiS_i,@"STO_CUDA_ENTRY STV_DEFAULT"
_Z6kernelPiS_i:
.text._Z6kernelPiS_i:
[----:B------:R-:W-:Y:S01]  /*0000*/  LDC R1, c[0x0][0x37c] ;  /* 0x0000df00ff017b82 */ /* 0x000fe20000000800 */
[----:B------:R-:W0:Y:S01]  /*0010*/  S2R R0, SR_TID.X ;  /* 0x0000000000007919 */ /* 0x000e220000002100 */
[----:B------:R-:W1:Y:S01]  /*0020*/  LDCU.64 UR4, c[0x0][0x358] ;  /* 0x00006b00ff0477ac */ /* 0x000e620008000a00 */
[----:B0-----:R-:W-:-:S13]  /*0030*/  ISETP.NE.AND P0, PT, R0, 0x1, PT ;  /* 0x000000010000780c */ /* 0x001fda0003f05270 */
[----:B-1----:R-:W-:Y:S05]  /*0040*/  @!P0 BRA `(.L_x_2) ;  /* 0x00000000001c8947 */ /* 0x002fea0003800000 */
[----:B------:R-:W-:-:S13]  /*0050*/  ISETP.NE.AND P0, PT, R0, RZ, PT ;  /* 0x000000ff0000720c */ /* 0x000fda0003f05270 */
[----:B------:R-:W-:Y:S05]  /*0060*/  @P0 EXIT ;  /* 0x000000000000094d */ /* 0x000fea0003800000 */
[----:B------:R-:W0:Y:S02]  /*0070*/  LDC.64 R2, c[0x0][0x380] ;  /* 0x0000e000ff027b82 */ /* 0x000e240000000a00 */
[----:B0-----:R-:W2:Y:S02]  /*0080*/  LDG.E R0, desc[UR4][R2.64] ;  /* 0x0000000402007981 */ /* 0x001ea4000c1e1900 */
[----:B--2---:R-:W-:-:S05]  /*0090*/  VIADD R5, R0, 0x2 ;  /* 0x0000000200057836 */ /* 0x004fca0000000000 */
[----:B------:R-:W-:Y:S01]  /*00a0*/  STG.E desc[UR4][R2.64], R5 ;  /* 0x0000000502007986 */ /* 0x000fe2000c101904 */
[----:B------:R-:W-:Y:S05]  /*00b0*/  EXIT ;  /* 0x000000000000794d */ /* 0x000fea0003800000 */
.L_x_2:
[----:B------:R-:W0:Y:S02]  /*00c0*/  LDC.64 R2, c[0x0][0x380] ;  /* 0x0000e000ff027b82 */ /* 0x000e240000000a00 */
[----:B0-----:R-:W2:Y:S02]  /*00d0*/  LDG.E R0, desc[UR4][R2.64+0x4] ;  /* 0x0000040402007981 */ /* 0x001ea4000c1e1900 */
[----:B--2---:R-:W-:-:S05]  /*00e0*/  VIADD R5, R0, 0x3 ;  /* 0x0000000300057836 */ /* 0x004fca0000000000 */
[----:B------:R-:W-:Y:S01]  /*00f0*/  STG.E desc[UR4][R2.64+0x4], R5 ;  /* 0x0000040502007986 */ /* 0x000fe2000c101904 */
[----:B------:R-:W-:Y:S05]  /*0100*/  EXIT ;  /* 0x000000000000794d */ /* 0x000fea0003800000 */
.L_x_3:
        /* <DEDUP_REMOVED lines=15> */
.L_x_6:


//--------------------- .nv.shared.reserved.0     --------------------------
	.section	.nv.shared.reserved.0,"aw",@nobits
	.weak		__nv_reservedSMEM_offset_0_alias
	.size		__nv_reservedSMEM_offset_0_alias, 0, 64
	.other		__nv_reservedSMEM_offset_0_alias,@"STO_CUDA_RESERVED_SHARED STV_DEFAULT"
__nv_reservedSMEM_offset_0_alias:
	.zero		0
	.zero		64


//--------------------- .nv.constant0._Z7kernel3Pi --------------------------
	.section	.nv.constant0._Z7kernel3Pi,"a",@progbits
	.sectionflags	@""
	.align	4
.nv.constant0._Z7kernel3Pi:
	.zero		904


//--------------------- .nv.constant0._Z7kernel2PiS_S_S_ --------------------------
	.section	.nv.constant0._Z7kernel2PiS_S_S_,"a",@progbits
	.sectionflags	@""
	.align	4
.nv.constant0._Z7kernel2PiS_S_S_:
	.zero		928


//--------------------- .nv.constant0._Z6kernelPiS_i --------------------------
	.section	.nv.constant0._Z6kernelPiS_i,"a",@progbits
	.sectionflags	@""
	.align	4
.nv.constant0._Z6kernelPiS_i:
	.zero		916


//--------------------- SYMBOLS --------------------------

	.type		.nv.reservedSmem.offset0,@object
	.size		.nv.reservedSmem.offset0,0x4
